	.target	sm_120a

	.elftype	@"ET_EXEC"


//--------------------- .note.nv.tkinfo           --------------------------
	.section	.note.nv.tkinfo,"",@"SHT_NOTE"
	.sectionflags	@"SHF_NOTE_NV_TKINFO"
	.tkinfo
        /*0018*/ 	.word	0x00000080
        /*0030*/ 	.string	""
        /*0030*/ 	.string	"ptxas"
        /*0030*/ 	.string	"Cuda compilation tools, release 12.8, V12.8.93"
        /*0030*/ 	.string	"Build cuda_12.8.r12.8/compiler.35583870_0"
        /*0030*/ 	.string	"-v  -lineinfo  -arch sm_120a "



//--------------------- .note.nv.cuver            --------------------------
	.section	.note.nv.cuver,"",@"SHT_NOTE"
	.sectionflags	@"SHF_NOTE_NV_CUVER"
        /*0018*/ 	.short	0x0001
        /*001a*/ 	.short	0x0078
        /*001c*/ 	.short	0x0001
        /*001e*/ 	.short	0x0000
        /*0020*/ 	.short	0x0001
        /*0022*/ 	.short	0x0000


//--------------------- .nv.info                  --------------------------
	.section	.nv.info,"",@"SHT_CUDA_INFO"
	.align	4


	//----- nvinfo : EIATTR_REGCOUNT
	.align		4
        /*0000*/ 	.byte	0x04, 0x2f
        /*0002*/ 	.short	(.L_1 - .L_0)
	.align		4
.L_0:
        /*0004*/ 	.word	index@(triton_poi_fused__scaled_mm__to_copy_ones_0)
        /*0008*/ 	.word	0x00000012


	//----- nvinfo : EIATTR_FRAME_SIZE
	.align		4
.L_1:
        /*000c*/ 	.byte	0x04, 0x11
        /*000e*/ 	.short	(.L_3 - .L_2)
	.align		4
.L_2:
        /*0010*/ 	.word	index@(triton_poi_fused__scaled_mm__to_copy_ones_0)
        /*0014*/ 	.word	0x00000000


	//----- nvinfo : EIATTR_MIN_STACK_SIZE
	.align		4
.L_3:
        /*0018*/ 	.byte	0x04, 0x12
        /*001a*/ 	.short	(.L_5 - .L_4)
	.align		4
.L_4:
        /*001c*/ 	.word	index@(triton_poi_fused__scaled_mm__to_copy_ones_0)
        /*0020*/ 	.word	0x00000000
.L_5:


//--------------------- .nv.info.triton_poi_fused__scaled_mm__to_copy_ones_0 --------------------------
	.section	.nv.info.triton_poi_fused__scaled_mm__to_copy_ones_0,"",@"SHT_CUDA_INFO"
	.sectionflags	@""
	.align	4


	//----- nvinfo : EIATTR_CUDA_API_VERSION
	.align		4
        /*0000*/ 	.byte	0x04, 0x37
        /*0002*/ 	.short	(.L_7 - .L_6)
.L_6:
        /*0004*/ 	.word	0x00000080


	//----- nvinfo : EIATTR_KPARAM_INFO
	.align		4
.L_7:
        /*0008*/ 	.byte	0x04, 0x17
        /*000a*/ 	.short	(.L_9 - .L_8)
.L_8:
        /*000c*/ 	.word	0x00000000
        /*0010*/ 	.short	0x0004
        /*0012*/ 	.short	0x0020
        /*0014*/ 	.byte	0x00, 0xf4, 0x21, 0x00


	//----- nvinfo : EIATTR_KPARAM_INFO
	.align		4
.L_9:
        /*0018*/ 	.byte	0x04, 0x17
        /*001a*/ 	.short	(.L_11 - .L_10)
.L_10:
        /*001c*/ 	.word	0x00000000
        /*0020*/ 	.short	0x0003
        /*0022*/ 	.short	0x0018
        /*0024*/ 	.byte	0x00, 0xf0, 0x11, 0x00


	//----- nvinfo : EIATTR_KPARAM_INFO
	.align		4
.L_11:
        /*0028*/ 	.byte	0x04, 0x17
        /*002a*/ 	.short	(.L_13 - .L_12)
.L_12:
        /*002c*/ 	.word	0x00000000
        /*0030*/ 	.short	0x0002
        /*0032*/ 	.short	0x0010
        /*0034*/ 	.byte	0x00, 0xf4, 0x21, 0x00


	//----- nvinfo : EIATTR_KPARAM_INFO
	.align		4
.L_13:
        /*0038*/ 	.byte	0x04, 0x17
        /*003a*/ 	.short	(.L_15 - .L_14)
.L_14:
        /*003c*/ 	.word	0x00000000
        /*0040*/ 	.short	0x0001
        /*0042*/ 	.short	0x0008
        /*0044*/ 	.byte	0x00, 0xf4, 0x21, 0x00


	//----- nvinfo : EIATTR_KPARAM_INFO
	.align		4
.L_15:
        /*0048*/ 	.byte	0x04, 0x17
        /*004a*/ 	.short	(.L_17 - .L_16)
.L_16:
        /*004c*/ 	.word	0x00000000
        /*0050*/ 	.short	0x0000
        /*0052*/ 	.short	0x0000
        /*0054*/ 	.byte	0x00, 0xf4, 0x21, 0x00


	//----- nvinfo : EIATTR_SPARSE_MMA_MASK
	.align		4
.L_17:
        /*0058*/ 	.byte	0x03, 0x50
        /*005a*/ 	.short	0x0000


	//----- nvinfo : EIATTR_MAXREG_COUNT
	.align		4
        /*005c*/ 	.byte	0x03, 0x1b
        /*005e*/ 	.short	0x00ff


	//----- nvinfo : EIATTR_VRC_CTA_INIT_COUNT
	.align		4
        /*0060*/ 	.byte	0x02, 0x4a
	.zero		1
	.zero		1


	//----- nvinfo : EIATTR_EXIT_INSTR_OFFSETS
	.align		4
        /*0064*/ 	.byte	0x04, 0x1c
        /*0066*/ 	.short	(.L_19 - .L_18)


	//   ....[0]....
.L_18:
        /*0068*/ 	.word	0x00000510


	//----- nvinfo : EIATTR_REQNTID
	.align		4
.L_19:
        /*006c*/ 	.byte	0x04, 0x10
        /*006e*/ 	.short	(.L_21 - .L_20)
.L_20:
        /*0070*/ 	.word	0x00000080
        /*0074*/ 	.word	0x00000001
        /*0078*/ 	.word	0x00000001


	//----- nvinfo : EIATTR_CBANK_PARAM_SIZE
	.align		4
.L_21:
        /*007c*/ 	.byte	0x03, 0x19
        /*007e*/ 	.short	0x0028


	//----- nvinfo : EIATTR_PARAM_CBANK
	.align		4
        /*0080*/ 	.byte	0x04, 0x0a
        /*0082*/ 	.short	(.L_23 - .L_22)
	.align		4
.L_22:
        /*0084*/ 	.word	index@(.nv.constant0.triton_poi_fused__scaled_mm__to_copy_ones_0)
        /*0088*/ 	.short	0x0380
        /*008a*/ 	.short	0x0028


	//----- nvinfo : EIATTR_SW_WAR
	.align		4
.L_23:
        /*008c*/ 	.byte	0x04, 0x36
        /*008e*/ 	.short	(.L_25 - .L_24)
.L_24:
        /*0090*/ 	.word	0x00000000
.L_25:


//--------------------- .nv.compat                --------------------------
	.section	.nv.compat,"",@"SHT_CUDA_COMPAT_INFO"
	.align	4
        /*0000*/ 	.byte	0x02, 0x02, 0x02, 0x00, 0x02, 0x05, 0x05, 0x00, 0x02, 0x03, 0x00, 0x00, 0x02, 0x06, 0x01, 0x00


//--------------------- .nv.callgraph             --------------------------
	.section	.nv.callgraph,"",@"SHT_CUDA_CALLGRAPH"
	.align	4
	.sectionentsize	8
	.align		4
        /*0000*/ 	.word	0x00000000
	.align		4
        /*0004*/ 	.word	0xffffffff
	.align		4
        /*0008*/ 	.word	0x00000000
	.align		4
        /*000c*/ 	.word	0xfffffffe
	.align		4
        /*0010*/ 	.word	0x00000000
	.align		4
        /*0014*/ 	.word	0xfffffffd
	.align		4
        /*0018*/ 	.word	0x00000000
	.align		4
        /*001c*/ 	.word	0xfffffffc


//--------------------- .text.triton_poi_fused__scaled_mm__to_copy_ones_0 --------------------------
	.section	.text.triton_poi_fused__scaled_mm__to_copy_ones_0,"ax",@progbits
	.align	128
        .global         triton_poi_fused__scaled_mm__to_copy_ones_0
        .type           triton_poi_fused__scaled_mm__to_copy_ones_0,@function
        .size           triton_poi_fused__scaled_mm__to_copy_ones_0,(.L_x_1 - triton_poi_fused__scaled_mm__to_copy_ones_0)
        .other          triton_poi_fused__scaled_mm__to_copy_ones_0,@"STO_CUDA_ENTRY STV_DEFAULT"
triton_poi_fused__scaled_mm__to_copy_ones_0:
.text.triton_poi_fused__scaled_mm__to_copy_ones_0:
[----:B------:R-:W-:Y:S01]  /*0000*/  LDC R1, c[0x0][0x37c] ;  /* 0x0000df00ff017b82 */ /* 0x000fe20000000800 */
[----:B------:R-:W0:Y:S07]  /*0010*/  S2R R0, SR_TID.X ;  /* 0x0000000000007919 */ /* 0x000e2e0000002100 */
[----:B------:R-:W1:Y:S01]  /*0020*/  LDC.64 R4, c[0x0][0x380] ;  /* 0x0000e000ff047b82 */ /* 0x000e620000000a00 */
[----:B------:R-:W2:Y:S01]  /*0030*/  LDCU.64 UR4, c[0x0][0x358] ;  /* 0x00006b00ff0477ac */ /* 0x000ea20008000a00 */
[----:B------:R-:W3:Y:S06]  /*0040*/  S2R R3, SR_CTAID.X ;  /* 0x0000000000037919 */ /* 0x000eec0000002500 */
[----:B------:R-:W4:Y:S01]  /*0050*/  LDC.64 R8, c[0x0][0x388] ;  /* 0x0000e200ff087b82 */ /* 0x000f220000000a00 */
[----:B0-----:R-:W-:-:S05]  /*0060*/  IMAD.SHL.U32 R0, R0, 0x8, RZ ;  /* 0x0000000800007824 */ /* 0x001fca00078e00ff */
[----:B------:R-:W-:-:S05]  /*0070*/  LOP3.LUT R0, R0, 0x3f8, RZ, 0xc0, !PT ;  /* 0x000003f800007812 */ /* 0x000fca00078ec0ff */
[----:B---3--:R-:W-:-:S04]  /*0080*/  IMAD R2, R3, 0x400, R0 ;  /* 0x0000040003027824 */ /* 0x008fc800078e0200 */
[----:B-1----:R-:W-:-:S06]  /*0090*/  IMAD.WIDE R4, R2, 0x2, R4 ;  /* 0x0000000202047825 */ /* 0x002fcc00078e0204 */
[----:B--2---:R-:W2:Y:S01]  /*00a0*/  LDG.E.128 R4, desc[UR4][R4.64] ;  /* 0x0000000404047981 */ /* 0x004ea2000c1e1d00 */
[----:B------:R-:W-:-:S05]  /*00b0*/  SHF.R.S32.HI R3, RZ, 0x1f, R2 ;  /* 0x0000001fff037819 */ /* 0x000fca0000011402 */
[----:B----4-:R-:W-:-:S03]  /*00c0*/  IADD.64 R8, R2, R8 ;  /* 0x0000000802087235 */ /* 0x010fc600078e0200 */
[C---:B--2---:R-:W-:Y:S01]  /*00d0*/  HSETP2.BF16_V2.GT.AND P2, P5, R4.reuse, -448, -448, PT ;  /* 0xc3e0c3e004007434 */ /* 0x044fe20003d44002 */
[----:B------:R-:W-:Y:S01]  /*00e0*/  IMAD.U32 R11, R4, 0x10000, RZ ;  /* 0x00010000040b7824 */ /* 0x000fe200078e00ff */
[----:B------:R-:W-:Y:S01]  /*00f0*/  HSETP2.BF16_V2.GT.AND P3, P1, R5, -448, -448, PT ;  /* 0xc3e0c3e005007434 */ /* 0x000fe20003964002 */
[----:B------:R-:W-:Y:S01]  /*0100*/  IMAD.U32 R13, R5, 0x10000, RZ ;  /* 0x00010000050d7824 */ /* 0x000fe200078e00ff */
[----:B------:R-:W-:Y:S01]  /*0110*/  HSETP2.BF16_V2.NAN.AND P4, P0, R4, RZ.H0_H0, PT ;  /* 0x200000ff04007234 */ /* 0x000fe20003888002 */
[----:B------:R-:W-:Y:S01]  /*0120*/  IMAD.U32 R15, R6, 0x10000, RZ ;  /* 0x00010000060f7824 */ /* 0x000fe200078e00ff */
[----:B------:R-:W-:Y:S01]  /*0130*/  P2R R0, PR, RZ, 0x20 ;  /* 0x00000020ff007803 */ /* 0x000fe20000000000 */
[----:B------:R-:W-:Y:S01]  /*0140*/  IMAD.U32 R14, R7, 0x10000, RZ ;  /* 0x00010000070e7824 */ /* 0x000fe200078e00ff */
[----:B------:R-:W-:Y:S02]  /*0150*/  HSETP2.BF16_V2.NAN.AND P5, P6, R6, RZ.H0_H0, PT ;  /* 0x200000ff06007234 */ /* 0x000fe40003ea8002 */
[----:B------:R-:W-:-:S03]  /*0160*/  PRMT R4, R4, 0x7632, R4 ;  /* 0x0000763204047816 */ /* 0x000fc60000000004 */
[----:B------:R-:W-:Y:S01]  /*0170*/  @!P2 FSEL R11, R11, -448, P4 ;  /* 0xc3e000000b0ba808 */ /* 0x000fe20002000000 */
[----:B------:R-:W-:Y:S02]  /*0180*/  HSETP2.BF16_V2.NAN.AND P4, P2, R5, RZ.H0_H0, PT ;  /* 0x200000ff05007234 */ /* 0x000fe40003a88002 */
[----:B------:R-:W-:-:S03]  /*0190*/  PRMT R5, R5, 0x7632, R5 ;  /* 0x0000763205057816 */ /* 0x000fc60000000005 */
[----:B------:R-:W-:Y:S01]  /*01a0*/  @!P3 FSEL R13, R13, -448, P4 ;  /* 0xc3e000000d0db808 */ /* 0x000fe20002000000 */
[----:B------:R-:W-:Y:S01]  /*01b0*/  HSETP2.BF16_V2.GT.AND P3, P4, R6, -448, -448, PT ;  /* 0xc3e0c3e006007434 */ /* 0x000fe20003c64002 */
[----:B------:R-:W-:Y:S01]  /*01c0*/  IMAD.U32 R12, R5, 0x10000, RZ ;  /* 0x00010000050c7824 */ /* 0x000fe200078e00ff */
[----:B------:R-:W-:-:S04]  /*01d0*/  PRMT R6, R6, 0x7632, R6 ;  /* 0x0000763206067816 */ /* 0x000fc80000000006 */
[----:B------:R-:W-:Y:S01]  /*01e0*/  @!P1 FSEL R12, R12, -448, P2 ;  /* 0xc3e000000c0c9808 */ /* 0x000fe20001000000 */
[----:B------:R-:W-:Y:S01]  /*01f0*/  FSETP.GEU.AND P1, PT, R11, 448, PT ;  /* 0x43e000000b00780b */ /* 0x000fe20003f2e000 */
[----:B------:R-:W-:-:S05]  /*0200*/  IMAD.U32 R6, R6, 0x10000, RZ ;  /* 0x0001000006067824 */ /* 0x000fca00078e00ff */
[----:B------:R-:W-:Y:S01]  /*0210*/  @!P3 FSEL R15, R15, -448, P5 ;  /* 0xc3e000000f0fb808 */ /* 0x000fe20002800000 */
[----:B------:R-:W-:Y:S01]  /*0220*/  ISETP.NE.AND P3, PT, R0, RZ, PT ;  /* 0x000000ff0000720c */ /* 0x000fe20003f65270 */
[----:B------:R-:W-:Y:S01]  /*0230*/  IMAD.U32 R0, R4, 0x10000, RZ ;  /* 0x0001000004007824 */ /* 0x000fe200078e00ff */
[----:B------:R-:W-:Y:S01]  /*0240*/  HSETP2.BF16_V2.NAN.AND P5, P2, R7, RZ.H0_H0, PT ;  /* 0x200000ff07007234 */ /* 0x000fe20003aa8002 */
[----:B------:R-:W0:Y:S01]  /*0250*/  LDC.64 R4, c[0x0][0x390] ;  /* 0x0000e400ff047b82 */ /* 0x000e220000000a00 */
[----:B------:R-:W-:Y:S01]  /*0260*/  @!P4 FSEL R6, R6, -448, P6 ;  /* 0xc3e000000606c808 */ /* 0x000fe20003000000 */
[----:B------:R-:W-:-:S05]  /*0270*/  FSETP.NAN.AND P6, PT, R11, R11, PT ;  /* 0x0000000b0b00720b */ /* 0x000fca0003fc8000 */
[----:B------:R-:W-:-:S03]  /*0280*/  @P1 FSEL R11, R11, 448, P6 ;  /* 0x43e000000b0b1808 */ /* 0x000fc60003000000 */
[----:B------:R-:W-:Y:S01]  /*0290*/  @!P3 FSEL R0, R0, -448, P0 ;  /* 0xc3e000000000b808 */ /* 0x000fe20000000000 */
[----:B------:R-:W-:Y:S02]  /*02a0*/  HSETP2.BF16_V2.GT.AND P3, P0, R7, -448, -448, PT ;  /* 0xc3e0c3e007007434 */ /* 0x000fe40003864002 */
[----:B------:R-:W-:Y:S02]  /*02b0*/  PRMT R7, R7, 0x7632, R7 ;  /* 0x0000763207077816 */ /* 0x000fe40000000007 */
[----:B------:R-:W-:-:S03]  /*02c0*/  FSETP.GEU.AND P4, PT, R0, 448, PT ;  /* 0x43e000000000780b */ /* 0x000fc60003f8e000 */
[----:B------:R-:W-:-:S06]  /*02d0*/  IMAD.U32 R7, R7, 0x10000, RZ ;  /* 0x0001000007077824 */ /* 0x000fcc00078e00ff */
[----:B------:R-:W-:Y:S01]  /*02e0*/  @!P3 FSEL R14, R14, -448, P5 ;  /* 0xc3e000000e0eb808 */ /* 0x000fe20002800000 */
[----:B------:R-:W-:Y:S01]  /*02f0*/  FSETP.GEU.AND P3, PT, R13, 448, PT ;  /* 0x43e000000d00780b */ /* 0x000fe20003f6e000 */
[----:B------:R-:W-:Y:S01]  /*0300*/  @!P0 FSEL R7, R7, -448, P2 ;  /* 0xc3e0000007078808 */ /* 0x000fe20001000000 */
[----:B------:R-:W-:Y:S01]  /*0310*/  FSETP.NAN.AND P5, PT, R13, R13, PT ;  /* 0x0000000d0d00720b */ /* 0x000fe20003fa8000 */
[----:B------:R-:W-:Y:S01]  /*0320*/  FSETP.GEU.AND P0, PT, R15, 448, PT ;  /* 0x43e000000f00780b */ /* 0x000fe20003f0e000 */
[----:B------:R-:W-:Y:S01]  /*0330*/  FSETP.GEU.AND P1, PT, R14, 448, PT ;  /* 0x43e000000e00780b */ /* 0x000fe20003f2e000 */
[----:B------:R-:W-:Y:S01]  /*0340*/  FSETP.NAN.AND P2, PT, R0, R0, PT ;  /* 0x000000000000720b */ /* 0x000fe20003f48000 */
[----:B------:R-:W-:Y:S01]  /*0350*/  FSETP.NAN.AND P6, PT, R14, R14, PT ;  /* 0x0000000e0e00720b */ /* 0x000fe20003fc8000 */
[----:B0-----:R-:W-:-:S03]  /*0360*/  IMAD.WIDE R2, R2, 0x2, R4 ;  /* 0x0000000202027825 */ /* 0x001fc600078e0204 */
[----:B------:R-:W-:Y:S01]  /*0370*/  @P4 FSEL R0, R0, 448, P2 ;  /* 0x43e0000000004808 */ /* 0x000fe20001000000 */
[----:B------:R-:W-:Y:S01]  /*0380*/  FSETP.GEU.AND P4, PT, R6, 448, PT ;  /* 0x43e000000600780b */ /* 0x000fe20003f8e000 */
[----:B------:R-:W-:Y:S01]  /*0390*/  FSETP.GEU.AND P2, PT, R7, 448, PT ;  /* 0x43e000000700780b */ /* 0x000fe20003f4e000 */
[----:B------:R-:W-:Y:S01]  /*03a0*/  @P3 FSEL R13, R13, 448, P5 ;  /* 0x43e000000d0d3808 */ /* 0x000fe20002800000 */
[----:B------:R-:W-:Y:S01]  /*03b0*/  FSETP.GEU.AND P3, PT, R12, 448, PT ;  /* 0x43e000000c00780b */ /* 0x000fe20003f6e000 */
[----:B------:R-:W-:Y:S01]  /*03c0*/  FSETP.NAN.AND P5, PT, R15, R15, PT ;  /* 0x0000000f0f00720b */ /* 0x000fe20003fa8000 */
[----:B------:R-:W-:Y:S01]  /*03d0*/  F2FP.SATFINITE.E4M3.F32.PACK_AB_MERGE_C R10, R0, R11, RZ ;  /* 0x0000000b000a723e */ /* 0x000fe200048070ff */
[----:B------:R-:W-:Y:S01]  /*03e0*/  @P1 FSEL R14, R14, 448, P6 ;  /* 0x43e000000e0e1808 */ /* 0x000fe20003000000 */
[----:B------:R-:W-:Y:S02]  /*03f0*/  FSETP.NAN.AND P1, PT, R7, R7, PT ;  /* 0x000000070700720b */ /* 0x000fe40003f28000 */
[----:B------:R-:W-:Y:S01]  /*0400*/  @P0 FSEL R15, R15, 448, P5 ;  /* 0x43e000000f0f0808 */ /* 0x000fe20002800000 */
[----:B------:R-:W-:Y:S01]  /*0410*/  FSETP.NAN.AND P5, PT, R12, R12, PT ;  /* 0x0000000c0c00720b */ /* 0x000fe20003fa8000 */
[----:B------:R-:W-:Y:S01]  /*0420*/  FSETP.NAN.AND P0, PT, R6, R6, PT ;  /* 0x000000060600720b */ /* 0x000fe20003f08000 */
[----:B------:R-:W-:-:S02]  /*0430*/  F2FP.BF16.F32.PACK_AB R4, R0, R11 ;  /* 0x0000000b0004723e */ /* 0x000fc400000010ff */
[----:B------:R-:W-:Y:S02]  /*0440*/  @P2 FSEL R7, R7, 448, P1 ;  /* 0x43e0000007072808 */ /* 0x000fe40000800000 */
[----:B------:R-:W-:Y:S01]  /*0450*/  @P3 FSEL R12, R12, 448, P5 ;  /* 0x43e000000c0c3808 */ /* 0x000fe20002800000 */
[----:B------:R-:W-:-:S04]  /*0460*/  @P4 FSEL R6, R6, 448, P0 ;  /* 0x43e0000006064808 */ /* 0x000fc80000000000 */
[CC--:B------:R-:W-:Y:S02]  /*0470*/  F2FP.SATFINITE.E4M3.F32.PACK_AB_MERGE_C R11, R12.reuse, R13.reuse, RZ ;  /* 0x0000000d0c0b723e */ /* 0x0c0fe400048070ff */
[----:B------:R-:W-:Y:S02]  /*0480*/  F2FP.BF16.F32.PACK_AB R5, R12, R13 ;  /* 0x0000000d0c05723e */ /* 0x000fe400000010ff */
[----:B------:R-:W-:Y:S02]  /*0490*/  F2FP.SATFINITE.E4M3.F32.PACK_AB_MERGE_C R0, R6, R15, RZ ;  /* 0x0000000f0600723e */ /* 0x000fe400048070ff */
[----:B------:R-:W-:Y:S02]  /*04a0*/  F2FP.SATFINITE.E4M3.F32.PACK_AB_MERGE_C R13, R7, R14, RZ ;  /* 0x0000000e070d723e */ /* 0x000fe400048070ff */
[----:B------:R-:W-:Y:S02]  /*04b0*/  PRMT R10, R10, 0x5410, R11 ;  /* 0x000054100a0a7816 */ /* 0x000fe4000000000b */
[----:B------:R-:W-:-:S02]  /*04c0*/  PRMT R11, R0, 0x5410, R13 ;  /* 0x00005410000b7816 */ /* 0x000fc4000000000d */
[----:B------:R-:W-:Y:S02]  /*04d0*/  F2FP.BF16.F32.PACK_AB R6, R6, R15 ;  /* 0x0000000f0606723e */ /* 0x000fe400000010ff */
[----:B------:R-:W-:Y:S01]  /*04e0*/  F2FP.BF16.F32.PACK_AB R7, R7, R14 ;  /* 0x0000000e0707723e */ /* 0x000fe200000010ff */
[----:B------:R-:W-:Y:S04]  /*04f0*/  STG.E.64 desc[UR4][R8.64], R10 ;  /* 0x0000000a08007986 */ /* 0x000fe8000c101b04 */
[----:B------:R-:W-:Y:S01]  /*0500*/  STG.E.128 desc[UR4][R2.64], R4 ;  /* 0x0000000402007986 */ /* 0x000fe2000c101d04 */
[----:B------:R-:W-:Y:S05]  /*0510*/  EXIT ;  /* 0x000000000000794d */ /* 0x000fea0003800000 */
.L_x_0:
[----:B------:R-:W-:-:S00]  /*0520*/  BRA `(.L_x_0) ;  /* 0xfffffffc00fc7947 */ /* 0x000fc0000383ffff */
[----:B------:R-:W-:-:S00]  /*0530*/  NOP ;  /* 0x0000000000007918 */ /* 0x000fc00000000000 */
        /* <DEDUP_REMOVED lines=12> */
.L_x_1:


//--------------------- .nv.shared.reserved.0     --------------------------
	.section	.nv.shared.reserved.0,"aw",@nobits
	.weak		__nv_reservedSMEM_offset_0_alias
	.size		__nv_reservedSMEM_offset_0_alias, 0, 64
	.other		__nv_reservedSMEM_offset_0_alias,@"STO_CUDA_RESERVED_SHARED STV_DEFAULT"
__nv_reservedSMEM_offset_0_alias:
	.zero		0
	.zero		64


//--------------------- .nv.constant0.triton_poi_fused__scaled_mm__to_copy_ones_0 --------------------------
	.section	.nv.constant0.triton_poi_fused__scaled_mm__to_copy_ones_0,"a",@progbits
	.sectionflags	@""
	.align	4
.nv.constant0.triton_poi_fused__scaled_mm__to_copy_ones_0:
	.zero		936


//--------------------- SYMBOLS --------------------------

	.type		.nv.reservedSmem.offset0,@object
	.size		.nv.reservedSmem.offset0,0x4
